	.headerflags	@"EF_CUDA_TEXMODE_UNIFIED EF_CUDA_64BIT_ADDRESS EF_CUDA_ACCELERATORS EF_CUDA_SM90 EF_CUDA_VIRTUAL_SM(EF_CUDA_SM90)"
	.elftype	@"ET_EXEC"


//--------------------- .nv.info                  --------------------------
	.section	.nv.info,"",@"SHT_CUDA_INFO"
	.align	4


	//----- nvinfo : EIATTR_REGCOUNT
	.align		4
        /*0000*/ 	.byte	0x04, 0x2f
        /*0002*/ 	.short	(.L_1 - .L_0)
	.align		4
.L_0:
        /*0004*/ 	.word	index@(triton_poi_fused_leaky_relu_27)
        /*0008*/ 	.word	0x00000008


	//----- nvinfo : EIATTR_MIN_STACK_SIZE
	.align		4
.L_1:
        /*000c*/ 	.byte	0x04, 0x12
        /*000e*/ 	.short	(.L_3 - .L_2)
	.align		4
.L_2:
        /*0010*/ 	.word	index@(triton_poi_fused_leaky_relu_27)
        /*0014*/ 	.word	0x00000000


	//----- nvinfo : EIATTR_FRAME_SIZE
	.align		4
.L_3:
        /*0018*/ 	.byte	0x04, 0x11
        /*001a*/ 	.short	(.L_5 - .L_4)
	.align		4
.L_4:
        /*001c*/ 	.word	index@(triton_poi_fused_leaky_relu_27)
        /*0020*/ 	.word	0x00000000


	//----- nvinfo : EIATTR_MIN_STACK_SIZE
	.align		4
.L_5:
        /*0024*/ 	.byte	0x04, 0x12
        /*0026*/ 	.short	(.L_7 - .L_6)
	.align		4
.L_6:
        /*0028*/ 	.word	index@(triton_poi_fused_leaky_relu_27)
        /*002c*/ 	.word	0x00000000
.L_7:


//--------------------- .nv.info.triton_poi_fused_leaky_relu_27 --------------------------
	.section	.nv.info.triton_poi_fused_leaky_relu_27,"",@"SHT_CUDA_INFO"
	.sectionflags	@""
	.align	4


	//----- nvinfo : EIATTR_CUDA_API_VERSION
	.align		4
        /*0000*/ 	.byte	0x04, 0x37
        /*0002*/ 	.short	(.L_9 - .L_8)
.L_8:
        /*0004*/ 	.word	0x0000007c


	//----- nvinfo : EIATTR_KPARAM_INFO
	.align		4
.L_9:
        /*0008*/ 	.byte	0x04, 0x17
        /*000a*/ 	.short	(.L_11 - .L_10)
.L_10:
        /*000c*/ 	.word	0x00000000
        /*0010*/ 	.short	0x0001
        /*0012*/ 	.short	0x0008
        /*0014*/ 	.byte	0x00, 0xf0, 0x11, 0x00


	//----- nvinfo : EIATTR_KPARAM_INFO
	.align		4
.L_11:
        /*0018*/ 	.byte	0x04, 0x17
        /*001a*/ 	.short	(.L_13 - .L_12)
.L_12:
        /*001c*/ 	.word	0x00000000
        /*0020*/ 	.short	0x0000
        /*0022*/ 	.short	0x0000
        /*0024*/ 	.byte	0x00, 0xf4, 0x21, 0x00


	//----- nvinfo : EIATTR_SPARSE_MMA_MASK
	.align		4
.L_13:
        /*0028*/ 	.byte	0x03, 0x50
        /*002a*/ 	.short	0x0000


	//----- nvinfo : EIATTR_MAXREG_COUNT
	.align		4
        /*002c*/ 	.byte	0x03, 0x1b
        /*002e*/ 	.short	0x00ff


	//----- nvinfo : EIATTR_EXIT_INSTR_OFFSETS
	.align		4
        /*0030*/ 	.byte	0x04, 0x1c
        /*0032*/ 	.short	(.L_15 - .L_14)


	//   ....[0]....
.L_14:
        /*0034*/ 	.word	0x000000f0


	//----- nvinfo : EIATTR_REQNTID
	.align		4
.L_15:
        /*0038*/ 	.byte	0x04, 0x10
        /*003a*/ 	.short	(.L_17 - .L_16)
.L_16:
        /*003c*/ 	.word	0x00000100
        /*0040*/ 	.word	0x00000001
        /*0044*/ 	.word	0x00000001


	//----- nvinfo : EIATTR_CBANK_PARAM_SIZE
	.align		4
.L_17:
        /*0048*/ 	.byte	0x03, 0x19
        /*004a*/ 	.short	0x000c


	//----- nvinfo : EIATTR_PARAM_CBANK
	.align		4
        /*004c*/ 	.byte	0x04, 0x0a
        /*004e*/ 	.short	(.L_19 - .L_18)
	.align		4
.L_18:
        /*0050*/ 	.word	index@(.nv.constant0.triton_poi_fused_leaky_relu_27)
        /*0054*/ 	.short	0x0210
        /*0056*/ 	.short	0x000c


	//----- nvinfo : EIATTR_SW_WAR
	.align		4
.L_19:
        /*0058*/ 	.byte	0x04, 0x36
        /*005a*/ 	.short	(.L_21 - .L_20)
.L_20:
        /*005c*/ 	.word	0x00000008
.L_21:


//--------------------- .nv.callgraph             --------------------------
	.section	.nv.callgraph,"",@"SHT_CUDA_CALLGRAPH"
	.align	4
	.sectionentsize	8
	.align		4
        /*0000*/ 	.word	0x00000000
	.align		4
        /*0004*/ 	.word	0xffffffff
	.align		4
        /*0008*/ 	.word	0x00000000
	.align		4
        /*000c*/ 	.word	0xfffffffe
	.align		4
        /*0010*/ 	.word	0x00000000
	.align		4
        /*0014*/ 	.word	0xfffffffd
	.align		4
        /*0018*/ 	.word	0x00000000
	.align		4
        /*001c*/ 	.word	0xfffffffc


//--------------------- .text.triton_poi_fused_leaky_relu_27 --------------------------
	.section	.text.triton_poi_fused_leaky_relu_27,"ax",@progbits
	.align	128
        .global         triton_poi_fused_leaky_relu_27
        .type           triton_poi_fused_leaky_relu_27,@function
        .size           triton_poi_fused_leaky_relu_27,(.L_x_1 - triton_poi_fused_leaky_relu_27)
        .other          triton_poi_fused_leaky_relu_27,@"STO_CUDA_ENTRY STV_DEFAULT"
triton_poi_fused_leaky_relu_27:
.text.triton_poi_fused_leaky_relu_27:
[----:B------:R-:W-:Y:S01]  /*0000*/  LDC R1, c[0x0][0x28] ;  /* 0x00000a00ff017b82 */ /* 0x000fe20000000800 */
[----:B------:R-:W1:Y:S07]  /*0010*/  S2R R0, SR_TID.X ;  /* 0x0000000000007919 */ /* 0x000e6e0000002100 */
[----:B------:R-:W2:Y:S01]  /*0020*/  LDC.64 R2, c[0x0][0x210] ;  /* 0x00008400ff027b82 */ /* 0x000ea20000000a00 */
[----:B------:R-:W-:Y:S01]  /*0030*/  ULDC.64 UR4, c[0x0][0x208] ;  /* 0x0000820000047ab9 */ /* 0x000fe20000000a00 */
[----:B------:R-:W3:Y:S01]  /*0040*/  S2R R5, SR_CTAID.X ;  /* 0x0000000000057919 */ /* 0x000ee20000002500 */
[----:B-1----:R-:W-:-:S04]  /*0050*/  SHF.L.U32 R0, R0, 0x1, RZ ;  /* 0x0000000100007819 */ /* 0x002fc800000006ff */
[----:B------:R-:W-:-:S04]  /*0060*/  LOP3.LUT R0, R0, 0x1fe, RZ, 0xc0, !PT ;  /* 0x000001fe00007812 */ /* 0x000fc800078ec0ff */
[----:B---3--:R-:W-:-:S05]  /*0070*/  LEA R5, R5, R0, 0x9 ;  /* 0x0000000005057211 */ /* 0x008fca00078e48ff */
[----:B--2---:R-:W-:-:S05]  /*0080*/  IMAD.WIDE R2, R5, 0x4, R2 ;  /* 0x0000000405027825 */ /* 0x004fca00078e0202 */
[----:B------:R-:W2:Y:S02]  /*0090*/  LDG.E.64 R4, desc[UR4][R2.64] ;  /* 0x0000000402047981 */ /* 0x000ea4000c1e1b00 */
[----:B--2---:R-:W-:Y:S02]  /*00a0*/  FSETP.GT.AND P0, PT, R4, RZ, PT ;  /* 0x000000ff0400720b */ /* 0x004fe40003f04000 */
[----:B------:R-:W-:-:S11]  /*00b0*/  FSETP.GT.AND P1, PT, R5, RZ, PT ;  /* 0x000000ff0500720b */ /* 0x000fd60003f24000 */
[----:B------:R-:W-:Y:S02]  /*00c0*/  @!P0 FMUL R4, R4, 0.20000000298023223877 ;  /* 0x3e4ccccd04048820 */ /* 0x000fe40000400000 */
[----:B------:R-:W-:-:S05]  /*00d0*/  @!P1 FMUL R5, R5, 0.20000000298023223877 ;  /* 0x3e4ccccd05059820 */ /* 0x000fca0000400000 */
[----:B------:R-:W-:Y:S01]  /*00e0*/  STG.E.64 desc[UR4][R2.64], R4 ;  /* 0x0000000402007986 */ /* 0x000fe2000c101b04 */
[----:B------:R-:W-:Y:S05]  /*00f0*/  EXIT ;  /* 0x000000000000794d */ /* 0x000fea0003800000 */
.L_x_0:
[----:B------:R-:W-:-:S00]  /*0100*/  BRA `(.L_x_0) ;  /* 0xfffffffc00fc7947 */ /* 0x000fc0000383ffff */
[----:B------:R-:W-:-:S00]  /*0110*/  NOP ;  /* 0x0000000000007918 */ /* 0x000fc00000000000 */
        /* <DEDUP_REMOVED lines=14> */
.L_x_1:


//--------------------- .nv.constant0.triton_poi_fused_leaky_relu_27 --------------------------
	.section	.nv.constant0.triton_poi_fused_leaky_relu_27,"a",@progbits
	.sectionflags	@""
	.align	4
.nv.constant0.triton_poi_fused_leaky_relu_27:
	.zero		540
